	.headerflags	@"EF_CUDA_TEXMODE_UNIFIED EF_CUDA_64BIT_ADDRESS EF_CUDA_ACCELERATORS EF_CUDA_SM90 EF_CUDA_VIRTUAL_SM(EF_CUDA_SM90)"
	.elftype	@"ET_EXEC"


//--------------------- .nv.info                  --------------------------
	.section	.nv.info,"",@"SHT_CUDA_INFO"
	.align	4


	//----- nvinfo : EIATTR_REGCOUNT
	.align		4
        /*0000*/ 	.byte	0x04, 0x2f
        /*0002*/ 	.short	(.L_2 - .L_1)
	.align		4
.L_1:
        /*0004*/ 	.word	index@(triton_poi_fused_cat_elu_20)
        /*0008*/ 	.word	0x00000016


	//----- nvinfo : EIATTR_MIN_STACK_SIZE
	.align		4
.L_2:
        /*000c*/ 	.byte	0x04, 0x12
        /*000e*/ 	.short	(.L_4 - .L_3)
	.align		4
.L_3:
        /*0010*/ 	.word	index@(triton_poi_fused_cat_elu_20)
        /*0014*/ 	.word	0x00000000


	//----- nvinfo : EIATTR_FRAME_SIZE
	.align		4
.L_4:
        /*0018*/ 	.byte	0x04, 0x11
        /*001a*/ 	.short	(.L_6 - .L_5)
	.align		4
.L_5:
        /*001c*/ 	.word	index@(triton_poi_fused_cat_elu_20)
        /*0020*/ 	.word	0x00000000


	//----- nvinfo : EIATTR_MIN_STACK_SIZE
	.align		4
.L_6:
        /*0024*/ 	.byte	0x04, 0x12
        /*0026*/ 	.short	(.L_8 - .L_7)
	.align		4
.L_7:
        /*0028*/ 	.word	index@(triton_poi_fused_cat_elu_20)
        /*002c*/ 	.word	0x00000000
.L_8:


//--------------------- .nv.info.triton_poi_fused_cat_elu_20 --------------------------
	.section	.nv.info.triton_poi_fused_cat_elu_20,"",@"SHT_CUDA_INFO"
	.sectionflags	@""
	.align	4


	//----- nvinfo : EIATTR_CUDA_API_VERSION
	.align		4
        /*0000*/ 	.byte	0x04, 0x37
        /*0002*/ 	.short	(.L_10 - .L_9)
.L_9:
        /*0004*/ 	.word	0x0000007c


	//----- nvinfo : EIATTR_KPARAM_INFO
	.align		4
.L_10:
        /*0008*/ 	.byte	0x04, 0x17
        /*000a*/ 	.short	(.L_12 - .L_11)
.L_11:
        /*000c*/ 	.word	0x00000000
        /*0010*/ 	.short	0x0005
        /*0012*/ 	.short	0x0028
        /*0014*/ 	.byte	0x00, 0xf0, 0x11, 0x00


	//----- nvinfo : EIATTR_KPARAM_INFO
	.align		4
.L_12:
        /*0018*/ 	.byte	0x04, 0x17
        /*001a*/ 	.short	(.L_14 - .L_13)
.L_13:
        /*001c*/ 	.word	0x00000000
        /*0020*/ 	.short	0x0004
        /*0022*/ 	.short	0x0020
        /*0024*/ 	.byte	0x00, 0xf4, 0x21, 0x00


	//----- nvinfo : EIATTR_KPARAM_INFO
	.align		4
.L_14:
        /*0028*/ 	.byte	0x04, 0x17
        /*002a*/ 	.short	(.L_16 - .L_15)
.L_15:
        /*002c*/ 	.word	0x00000000
        /*0030*/ 	.short	0x0003
        /*0032*/ 	.short	0x0018
        /*0034*/ 	.byte	0x00, 0xf4, 0x21, 0x00


	//----- nvinfo : EIATTR_KPARAM_INFO
	.align		4
.L_16:
        /*0038*/ 	.byte	0x04, 0x17
        /*003a*/ 	.short	(.L_18 - .L_17)
.L_17:
        /*003c*/ 	.word	0x00000000
        /*0040*/ 	.short	0x0002
        /*0042*/ 	.short	0x0010
        /*0044*/ 	.byte	0x00, 0xf4, 0x21, 0x00


	//----- nvinfo : EIATTR_KPARAM_INFO
	.align		4
.L_18:
        /*0048*/ 	.byte	0x04, 0x17
        /*004a*/ 	.short	(.L_20 - .L_19)
.L_19:
        /*004c*/ 	.word	0x00000000
        /*0050*/ 	.short	0x0001
        /*0052*/ 	.short	0x0008
        /*0054*/ 	.byte	0x00, 0xf4, 0x21, 0x00


	//----- nvinfo : EIATTR_KPARAM_INFO
	.align		4
.L_20:
        /*0058*/ 	.byte	0x04, 0x17
        /*005a*/ 	.short	(.L_22 - .L_21)
.L_21:
        /*005c*/ 	.word	0x00000000
        /*0060*/ 	.short	0x0000
        /*0062*/ 	.short	0x0000
        /*0064*/ 	.byte	0x00, 0xf4, 0x21, 0x00


	//----- nvinfo : EIATTR_SPARSE_MMA_MASK
	.align		4
.L_22:
        /*0068*/ 	.byte	0x03, 0x50
        /*006a*/ 	.short	0x0000


	//----- nvinfo : EIATTR_MAXREG_COUNT
	.align		4
        /*006c*/ 	.byte	0x03, 0x1b
        /*006e*/ 	.short	0x00ff


	//----- nvinfo : EIATTR_EXIT_INSTR_OFFSETS
	.align		4
        /*0070*/ 	.byte	0x04, 0x1c
        /*0072*/ 	.short	(.L_24 - .L_23)


	//   ....[0]....
.L_23:
        /*0074*/ 	.word	0x000006a0


	//----- nvinfo : EIATTR_REQNTID
	.align		4
.L_24:
        /*0078*/ 	.byte	0x04, 0x10
        /*007a*/ 	.short	(.L_26 - .L_25)
.L_25:
        /*007c*/ 	.word	0x00000080
        /*0080*/ 	.word	0x00000001
        /*0084*/ 	.word	0x00000001


	//----- nvinfo : EIATTR_CBANK_PARAM_SIZE
	.align		4
.L_26:
        /*0088*/ 	.byte	0x03, 0x19
        /*008a*/ 	.short	0x002c


	//----- nvinfo : EIATTR_PARAM_CBANK
	.align		4
        /*008c*/ 	.byte	0x04, 0x0a
        /*008e*/ 	.short	(.L_28 - .L_27)
	.align		4
.L_27:
        /*0090*/ 	.word	index@(.nv.constant0.triton_poi_fused_cat_elu_20)
        /*0094*/ 	.short	0x0210
        /*0096*/ 	.short	0x002c


	//----- nvinfo : EIATTR_SW_WAR
	.align		4
.L_28:
        /*0098*/ 	.byte	0x04, 0x36
        /*009a*/ 	.short	(.L_30 - .L_29)
.L_29:
        /*009c*/ 	.word	0x00000008
.L_30:


//--------------------- .nv.callgraph             --------------------------
	.section	.nv.callgraph,"",@"SHT_CUDA_CALLGRAPH"
	.align	4
	.sectionentsize	8
	.align		4
        /*0000*/ 	.word	0x00000000
	.align		4
        /*0004*/ 	.word	0xffffffff
	.align		4
        /*0008*/ 	.word	0x00000000
	.align		4
        /*000c*/ 	.word	0xfffffffe
	.align		4
        /*0010*/ 	.word	0x00000000
	.align		4
        /*0014*/ 	.word	0xfffffffd
	.align		4
        /*0018*/ 	.word	0x00000000
	.align		4
        /*001c*/ 	.word	0xfffffffc


//--------------------- .nv.constant4             --------------------------
	.section	.nv.constant4,"a",@progbits
	.align	8
	.align		8
.nv.constant4:
        /*0000*/ 	.dword	_$_str


//--------------------- .text.triton_poi_fused_cat_elu_20 --------------------------
	.section	.text.triton_poi_fused_cat_elu_20,"ax",@progbits
	.align	128
        .global         triton_poi_fused_cat_elu_20
        .type           triton_poi_fused_cat_elu_20,@function
        .size           triton_poi_fused_cat_elu_20,(.L_x_1 - triton_poi_fused_cat_elu_20)
        .other          triton_poi_fused_cat_elu_20,@"STO_CUDA_ENTRY STV_DEFAULT"
triton_poi_fused_cat_elu_20:
.text.triton_poi_fused_cat_elu_20:
[----:B------:R-:W-:Y:S01]  /*0000*/  LDC R1, c[0x0][0x28] ;  /* 0x00000a00ff017b82 */ /* 0x000fe20000000800 */
[----:B------:R-:W1:Y:S07]  /*0010*/  S2R R0, SR_TID.X ;  /* 0x0000000000007919 */ /* 0x000e6e0000002100 */
[----:B------:R-:W2:Y:S01]  /*0020*/  LDC.64 R10, c[0x0][0x218] ;  /* 0x00008600ff0a7b82 */ /* 0x000ea20000000a00 */
[----:B------:R-:W-:Y:S01]  /*0030*/  ULDC.64 UR4, c[0x0][0x220] ;  /* 0x0000880000047ab9 */ /* 0x000fe20000000a00 */
[----:B------:R-:W3:Y:S06]  /*0040*/  S2R R3, SR_CTAID.X ;  /* 0x0000000000037919 */ /* 0x000eec0000002500 */
[----:B------:R-:W4:Y:S08]  /*0050*/  LDC.64 R6, c[0x0][0x210] ;  /* 0x00008400ff067b82 */ /* 0x000f300000000a00 */
[----:B------:R-:W5:Y:S01]  /*0060*/  LDC.64 R8, c[0x0][0x228] ;  /* 0x00008a00ff087b82 */ /* 0x000f620000000a00 */
[----:B-1----:R-:W-:-:S05]  /*0070*/  IMAD.SHL.U32 R0, R0, 0x2, RZ ;  /* 0x0000000200007824 */ /* 0x002fca00078e00ff */
[----:B------:R-:W-:-:S05]  /*0080*/  LOP3.LUT R0, R0, 0xfe, RZ, 0xc0, !PT ;  /* 0x000000fe00007812 */ /* 0x000fca00078ec0ff */
[----:B---3--:R-:W-:-:S05]  /*0090*/  IMAD R0, R3, 0x100, R0 ;  /* 0x0000010003007824 */ /* 0x008fca00078e0200 */
[----:B------:R-:W-:-:S04]  /*00a0*/  SHF.R.S32.HI R3, RZ, 0x1f, R0 ;  /* 0x0000001fff037819 */ /* 0x000fc80000011400 */
[----:B------:R-:W-:-:S04]  /*00b0*/  LEA.HI R3, R3, R0, RZ, 0x8 ;  /* 0x0000000003037211 */ /* 0x000fc800078f40ff */
[----:B------:R-:W-:Y:S02]  /*00c0*/  SHF.R.S32.HI R2, RZ, 0x8, R3 ;  /* 0x00000008ff027819 */ /* 0x000fe40000011403 */
[----:B------:R-:W-:-:S03]  /*00d0*/  LOP3.LUT R3, R3, 0xffffff00, RZ, 0xc0, !PT ;  /* 0xffffff0003037812 */ /* 0x000fc600078ec0ff */
[----:B------:R-:W-:Y:S02]  /*00e0*/  IMAD.SHL.U32 R2, R2, 0x80, RZ ;  /* 0x0000008002027824 */ /* 0x000fe400078e00ff */
[----:B------:R-:W-:-:S03]  /*00f0*/  IMAD.IADD R15, R0, 0x1, -R3 ;  /* 0x00000001000f7824 */ /* 0x000fc600078e0a03 */
[--C-:B------:R-:W-:Y:S01]  /*0100*/  SHF.R.S32.HI R4, RZ, 0x1f, R2.reuse ;  /* 0x0000001fff047819 */ /* 0x100fe20000011402 */
[C---:B------:R-:W-:Y:S01]  /*0110*/  IMAD.IADD R17, R15.reuse, 0x1, R2 ;  /* 0x000000010f117824 */ /* 0x040fe200078e0202 */
[----:B------:R-:W-:Y:S02]  /*0120*/  IADD3 R3, P0, R15, R2, RZ ;  /* 0x000000020f037210 */ /* 0x000fe40007f1e0ff */
[C---:B------:R-:W-:Y:S02]  /*0130*/  ISETP.GE.AND P1, PT, R15.reuse, 0x80, PT ;  /* 0x000000800f00780c */ /* 0x040fe40003f26270 */
[----:B------:R-:W-:Y:S02]  /*0140*/  LEA.HI.X.SX32 R12, R15, R4, 0x1, P0 ;  /* 0x000000040f0c7211 */ /* 0x000fe400000f0eff */
[----:B------:R-:W-:-:S04]  /*0150*/  LEA R4, P0, R3, UR4, 0x2 ;  /* 0x0000000403047c11 */ /* 0x000fc8000f8010ff */
[----:B------:R-:W-:Y:S01]  /*0160*/  LEA.HI.X R5, R3, UR5, R12, 0x2, P0 ;  /* 0x0000000503057c11 */ /* 0x000fe200080f140c */
[C---:B--2---:R-:W-:Y:S01]  /*0170*/  IMAD.WIDE R12, R15.reuse, 0x4, R10 ;  /* 0x000000040f0c7825 */ /* 0x044fe200078e020a */
[----:B------:R-:W-:Y:S02]  /*0180*/  ISETP.GT.AND P0, PT, R15, 0x7f, PT ;  /* 0x0000007f0f00780c */ /* 0x000fe40003f04270 */
[----:B------:R-:W-:Y:S01]  /*0190*/  CS2R R2, SRZ ;  /* 0x0000000000027805 */ /* 0x000fe2000001ff00 */
[----:B------:R-:W-:Y:S01]  /*01a0*/  ULDC.64 UR4, c[0x0][0x208] ;  /* 0x0000820000047ab9 */ /* 0x000fe20000000a00 */
[----:B----4-:R-:W-:Y:S01]  /*01b0*/  IMAD.WIDE R10, R17, 0x4, R6 ;  /* 0x00000004110a7825 */ /* 0x010fe200078e0206 */
[----:B------:R-:W-:Y:S02]  /*01c0*/  CS2R R16, SRZ ;  /* 0x0000000000107805 */ /* 0x000fe4000001ff00 */
[----:B------:R-:W-:Y:S01]  /*01d0*/  CS2R R6, SRZ ;  /* 0x0000000000067805 */ /* 0x000fe2000001ff00 */
[----:B-----5:R-:W-:Y:S01]  /*01e0*/  IMAD.WIDE R14, R15, 0x4, R8 ;  /* 0x000000040f0e7825 */ /* 0x020fe200078e0208 */
[----:B------:R-:W-:Y:S01]  /*01f0*/  CS2R R8, SRZ ;  /* 0x0000000000087805 */ /* 0x000fe2000001ff00 */
[----:B------:R-:W2:Y:S04]  /*0200*/  @!P1 LDG.E.EL.64 R2, desc[UR4][R12.64] ;  /* 0x000000040c029981 */ /* 0x000ea8000c2e1b00 */
[----:B------:R-:W3:Y:S04]  /*0210*/  @!P1 LDG.E.EL.64 R16, desc[UR4][R10.64] ;  /* 0x000000040a109981 */ /* 0x000ee8000c2e1b00 */
[----:B------:R-:W4:Y:S04]  /*0220*/  @P0 LDG.E.EL.64 R6, desc[UR4][R14.64+-0x200] ;  /* 0xfffe00040e060981 */ /* 0x000f28000c2e1b00 */
[----:B------:R-:W5:Y:S01]  /*0230*/  @P0 LDG.E.EL.64 R8, desc[UR4][R4.64+-0x200] ;  /* 0xfffe000404080981 */ /* 0x000f62000c2e1b00 */
[----:B--2---:R-:W-:-:S02]  /*0240*/  SEL R2, R2, RZ, !P1 ;  /* 0x000000ff02027207 */ /* 0x004fc40004800000 */
[----:B------:R-:W-:Y:S02]  /*0250*/  SEL R3, R3, RZ, !P1 ;  /* 0x000000ff03037207 */ /* 0x000fe40004800000 */
[----:B---3--:R-:W-:Y:S02]  /*0260*/  SEL R13, R16, RZ, !P1 ;  /* 0x000000ff100d7207 */ /* 0x008fe40004800000 */
[----:B----4-:R-:W-:-:S03]  /*0270*/  SEL R6, R6, RZ, P0 ;  /* 0x000000ff06067207 */ /* 0x010fc60000000000 */
[----:B------:R-:W-:Y:S01]  /*0280*/  FADD R2, R13, R2 ;  /* 0x000000020d027221 */ /* 0x000fe20000000000 */
[----:B------:R-:W-:Y:S02]  /*0290*/  SEL R7, R7, RZ, P0 ;  /* 0x000000ff07077207 */ /* 0x000fe40000000000 */
[----:B-----5:R-:W-:Y:S02]  /*02a0*/  SEL R19, R8, RZ, P0 ;  /* 0x000000ff08137207 */ /* 0x020fe40000000000 */
[----:B------:R-:W-:-:S03]  /*02b0*/  SEL R8, R17, RZ, !P1 ;  /* 0x000000ff11087207 */ /* 0x000fc60004800000 */
[----:B------:R-:W-:Y:S01]  /*02c0*/  @P1 FADD R2, R19, R6 ;  /* 0x0000000613021221 */ /* 0x000fe20000000000 */
[----:B------:R-:W-:Y:S01]  /*02d0*/  SEL R6, R9, RZ, P0 ;  /* 0x000000ff09067207 */ /* 0x000fe20000000000 */
[----:B------:R-:W-:Y:S01]  /*02e0*/  FADD R3, R8, R3 ;  /* 0x0000000308037221 */ /* 0x000fe20000000000 */
[----:B------:R-:W-:Y:S02]  /*02f0*/  IMAD.MOV.U32 R9, RZ, RZ, 0x3ab5ebe6 ;  /* 0x3ab5ebe6ff097424 */ /* 0x000fe400078e00ff */
[C---:B------:R-:W-:Y:S01]  /*0300*/  FMUL R4, R2.reuse, 1.4426950216293334961 ;  /* 0x3fb8aa3b02047820 */ /* 0x040fe20000400000 */
[----:B------:R-:W-:Y:S01]  /*0310*/  FADD.FTZ R5, |R2|, -RZ ;  /* 0x800000ff02057221 */ /* 0x000fe20000010200 */
[----:B------:R-:W-:-:S04]  /*0320*/  @P1 FADD R3, R6, R7 ;  /* 0x0000000706031221 */ /* 0x000fc80000000000 */
[C---:B------:R-:W-:Y:S01]  /*0330*/  FMUL R6, R3.reuse, 1.4426950216293334961 ;  /* 0x3fb8aa3b03067820 */ /* 0x040fe20000400000 */
[----:B------:R-:W1:Y:S01]  /*0340*/  FRND R4, R4 ;  /* 0x0000000400047307 */ /* 0x000e620000201000 */
[----:B------:R-:W-:Y:S01]  /*0350*/  FADD.FTZ R7, |R3|, -RZ ;  /* 0x800000ff03077221 */ /* 0x000fe20000010200 */
[----:B------:R-:W-:-:S04]  /*0360*/  FSETP.GEU.AND P0, PT, R5, 0.40999999642372131348, PT ;  /* 0x3ed1eb850500780b */ /* 0x000fc80003f0e000 */
[----:B------:R-:W-:Y:S02]  /*0370*/  FSETP.GEU.AND P1, PT, R7, 0.40999999642372131348, PT ;  /* 0x3ed1eb850700780b */ /* 0x000fe40003f2e000 */
[----:B------:R-:W2:Y:S01]  /*0380*/  FRND R6, R6 ;  /* 0x0000000600067307 */ /* 0x000ea20000201000 */
[----:B-1----:R-:W-:Y:S02]  /*0390*/  FSEL R5, R4, RZ, P0 ;  /* 0x000000ff04057208 */ /* 0x002fe40000000000 */
[----:B------:R-:W-:Y:S02]  /*03a0*/  FSETP.NEU.AND P0, PT, R3, RZ, PT ;  /* 0x000000ff0300720b */ /* 0x000fe40003f0d000 */
[C---:B------:R-:W-:Y:S01]  /*03b0*/  FSETP.NEU.AND P4, PT, R5.reuse, 128, PT ;  /* 0x430000000500780b */ /* 0x040fe20003f8d000 */
[----:B------:R-:W-:Y:S01]  /*03c0*/  FFMA.FTZ R10, -R5, 0.693145751953125, R2 ;  /* 0x3f317200050a7823 */ /* 0x000fe20000010102 */
[----:B--2---:R-:W-:-:S03]  /*03d0*/  FSEL R8, R6, RZ, P1 ;  /* 0x000000ff06087208 */ /* 0x004fc60000800000 */
[C---:B------:R-:W-:Y:S01]  /*03e0*/  FFMA.FTZ R10, -R5.reuse, 1.428606765330187045e-06, R10 ;  /* 0x35bfbe8e050a7823 */ /* 0x040fe2000001010a */
[----:B------:R-:W-:Y:S02]  /*03f0*/  FSEL R4, R5, 127, P4 ;  /* 0x42fe000005047808 */ /* 0x000fe40002000000 */
[C---:B------:R-:W-:Y:S01]  /*0400*/  FSETP.NEU.AND P2, PT, R8.reuse, 128, PT ;  /* 0x430000000800780b */ /* 0x040fe20003f4d000 */
[----:B------:R-:W-:Y:S01]  /*0410*/  FFMA.FTZ R7, -R8, 0.693145751953125, R3 ;  /* 0x3f31720008077823 */ /* 0x000fe20000010103 */
[----:B------:R-:W1:Y:S01]  /*0420*/  MUFU.EX2 R5, R4 ;  /* 0x0000000400057308 */ /* 0x000e620000000800 */
[----:B------:R-:W-:Y:S02]  /*0430*/  FSETP.NEU.AND P1, PT, R2, RZ, PT ;  /* 0x000000ff0200720b */ /* 0x000fe40003f2d000 */
[----:B------:R-:W-:Y:S01]  /*0440*/  FFMA.FTZ R6, -R8, 1.428606765330187045e-06, R7 ;  /* 0x35bfbe8e08067823 */ /* 0x000fe20000010107 */
[----:B------:R-:W-:Y:S01]  /*0450*/  FFMA.FTZ R7, R10, R9, 0.0083824126049876213074 ;  /* 0x3c0956630a077423 */ /* 0x000fe20000010009 */
[----:B------:R-:W-:-:S02]  /*0460*/  FSEL R8, R8, 127, P2 ;  /* 0x42fe000008087808 */ /* 0x000fc40001000000 */
[----:B------:R-:W-:Y:S01]  /*0470*/  FFMA.FTZ R9, R6, R9, 0.0083824126049876213074 ;  /* 0x3c09566306097423 */ /* 0x000fe20000010009 */
[----:B------:R-:W-:Y:S01]  /*0480*/  FFMA.FTZ R7, R10, R7, 0.041667830199003219604 ;  /* 0x3d2aabe30a077423 */ /* 0x000fe20000010007 */
[----:B------:R-:W-:Y:S02]  /*0490*/  FSETP.GT.AND P3, PT, R8, 128, PT ;  /* 0x430000000800780b */ /* 0x000fe40003f64000 */
[----:B------:R-:W-:Y:S01]  /*04a0*/  FFMA.FTZ R11, R6, R9, 0.041667830199003219604 ;  /* 0x3d2aabe3060b7423 */ /* 0x000fe20000010009 */
[----:B------:R-:W-:Y:S01]  /*04b0*/  FFMA.FTZ R7, R10, R7, 0.16666397452354431152 ;  /* 0x3e2aa9f60a077423 */ /* 0x000fe20000010007 */
[----:B------:R-:W2:Y:S02]  /*04c0*/  MUFU.EX2 R9, R8 ;  /* 0x0000000800097308 */ /* 0x000ea40000000800 */
[----:B------:R-:W-:Y:S01]  /*04d0*/  FFMA.FTZ R11, R6, R11, 0.16666397452354431152 ;  /* 0x3e2aa9f6060b7423 */ /* 0x000fe2000001000b */
[----:B------:R-:W-:Y:S01]  /*04e0*/  FFMA.FTZ R7, R10, R7, 0.49999994039535522461 ;  /* 0x3efffffe0a077423 */ /* 0x000fe20000010007 */
[----:B-1----:R-:W-:-:S02]  /*04f0*/  FADD R12, R5, -1 ;  /* 0xbf800000050c7421 */ /* 0x002fc40000000000 */
[----:B------:R-:W-:Y:S01]  /*0500*/  FFMA.FTZ R11, R6, R11, 0.49999994039535522461 ;  /* 0x3efffffe060b7423 */ /* 0x000fe2000001000b */
[----:B------:R-:W-:-:S03]  /*0510*/  FMUL R7, R10, R7 ;  /* 0x000000070a077220 */ /* 0x000fc60000400000 */
[----:B------:R-:W-:Y:S01]  /*0520*/  FMUL R11, R6, R11 ;  /* 0x0000000b060b7220 */ /* 0x000fe20000400000 */
[----:B------:R-:W-:-:S03]  /*0530*/  FFMA.FTZ R10, R10, R7, R10 ;  /* 0x000000070a0a7223 */ /* 0x000fc6000001000a */
[----:B------:R-:W-:Y:S01]  /*0540*/  FFMA.FTZ R14, R6, R11, R6 ;  /* 0x0000000b060e7223 */ /* 0x000fe20000010006 */
[----:B--2---:R-:W-:Y:S01]  /*0550*/  FADD R16, R9, -1 ;  /* 0xbf80000009107421 */ /* 0x004fe20000000000 */
[----:B------:R-:W1:Y:S01]  /*0560*/  LDC.64 R6, c[0x0][0x230] ;  /* 0x00008c00ff067b82 */ /* 0x000e620000000a00 */
[----:B------:R-:W-:Y:S02]  /*0570*/  FFMA.FTZ R5, R5, R10, R12 ;  /* 0x0000000a05057223 */ /* 0x000fe4000001000c */
[----:B------:R-:W-:Y:S02]  /*0580*/  FFMA.FTZ R9, R9, R14, R16 ;  /* 0x0000000e09097223 */ /* 0x000fe40000010010 */
[----:B------:R-:W-:Y:S01]  /*0590*/  @!P4 FADD R5, R5, R5 ;  /* 0x000000050505c221 */ /* 0x000fe20000000000 */
[----:B------:R-:W-:Y:S01]  /*05a0*/  FSETP.GT.AND P4, PT, R4, 128, PT ;  /* 0x430000000400780b */ /* 0x000fe20003f84000 */
[----:B------:R-:W-:Y:S01]  /*05b0*/  @!P2 FADD R9, R9, R9 ;  /* 0x000000090909a221 */ /* 0x000fe20000000000 */
[----:B------:R-:W-:-:S02]  /*05c0*/  FSETP.GEU.AND P2, PT, R8, -25, PT ;  /* 0xc1c800000800780b */ /* 0x000fc40003f4e000 */
[----:B------:R-:W-:Y:S02]  /*05d0*/  FSEL R5, R5, +INF , !P4 ;  /* 0x7f80000005057808 */ /* 0x000fe40006000000 */
[----:B------:R-:W-:Y:S01]  /*05e0*/  FSEL R8, R9, +INF , !P3 ;  /* 0x7f80000009087808 */ /* 0x000fe20005800000 */
[----:B------:R-:W-:Y:S01]  /*05f0*/  FADD R9, R2, R2 ;  /* 0x0000000202097221 */ /* 0x000fe20000000000 */
[----:B------:R-:W-:Y:S02]  /*0600*/  FSETP.GEU.AND P3, PT, R4, -25, PT ;  /* 0xc1c800000400780b */ /* 0x000fe40003f6e000 */
[----:B------:R-:W-:Y:S01]  /*0610*/  FSEL R8, R8, -1, P2 ;  /* 0xbf80000008087808 */ /* 0x000fe20001000000 */
[----:B------:R-:W-:Y:S01]  /*0620*/  @!P0 FADD R8, R3, R3 ;  /* 0x0000000303088221 */ /* 0x000fe20000000000 */
[----:B------:R-:W-:Y:S02]  /*0630*/  @P1 FSEL R9, R5, -1, P3 ;  /* 0xbf80000005091808 */ /* 0x000fe40001800000 */
[----:B------:R-:W-:-:S02]  /*0640*/  FSETP.GT.AND P1, PT, R2, RZ, PT ;  /* 0x000000ff0200720b */ /* 0x000fc40003f24000 */
[C---:B------:R-:W-:Y:S01]  /*0650*/  FSETP.GT.AND P0, PT, R3.reuse, RZ, PT ;  /* 0x000000ff0300720b */ /* 0x040fe20003f04000 */
[----:B-1----:R-:W-:Y:S01]  /*0660*/  IMAD.WIDE R6, R0, 0x4, R6 ;  /* 0x0000000400067825 */ /* 0x002fe200078e0206 */
[----:B------:R-:W-:Y:S02]  /*0670*/  FSEL R2, R2, R9, P1 ;  /* 0x0000000902027208 */ /* 0x000fe40000800000 */
[----:B------:R-:W-:-:S05]  /*0680*/  FSEL R3, R3, R8, P0 ;  /* 0x0000000803037208 */ /* 0x000fca0000000000 */
[----:B------:R-:W-:Y:S01]  /*0690*/  STG.E.64 desc[UR4][R6.64], R2 ;  /* 0x0000000206007986 */ /* 0x000fe2000c101b04 */
[----:B------:R-:W-:Y:S05]  /*06a0*/  EXIT ;  /* 0x000000000000794d */ /* 0x000fea0003800000 */
.L_x_0:
[----:B------:R-:W-:-:S00]  /*06b0*/  BRA `(.L_x_0) ;  /* 0xfffffffc00fc7947 */ /* 0x000fc0000383ffff */
[----:B------:R-:W-:-:S00]  /*06c0*/  NOP ;  /* 0x0000000000007918 */ /* 0x000fc00000000000 */
        /* <DEDUP_REMOVED lines=11> */
.L_x_1:


//--------------------- .nv.global.init           --------------------------
	.section	.nv.global.init,"aw",@progbits
.nv.global.init:
	.type		_$_str,@object
	.size		_$_str,(.L_0 - _$_str)
_$_str:
        /*0000*/ 	.byte	0x5f, 0x5f, 0x43, 0x55, 0x44, 0x41, 0x5f, 0x46, 0x54, 0x5a, 0x00
.L_0:


//--------------------- .nv.constant0.triton_poi_fused_cat_elu_20 --------------------------
	.section	.nv.constant0.triton_poi_fused_cat_elu_20,"a",@progbits
	.sectionflags	@""
	.align	4
.nv.constant0.triton_poi_fused_cat_elu_20:
	.zero		572
